	.headerflags	@"EF_CUDA_TEXMODE_UNIFIED EF_CUDA_64BIT_ADDRESS EF_CUDA_ACCELERATORS EF_CUDA_SM90 EF_CUDA_VIRTUAL_SM(EF_CUDA_SM90)"
	.elftype	@"ET_EXEC"


//--------------------- .nv.info                  --------------------------
	.section	.nv.info,"",@"SHT_CUDA_INFO"
	.align	4


	//----- nvinfo : EIATTR_REGCOUNT
	.align		4
        /*0000*/ 	.byte	0x04, 0x2f
        /*0002*/ 	.short	(.L_1 - .L_0)
	.align		4
.L_0:
        /*0004*/ 	.word	index@(triton_poi_fused_convolution_leaky_relu_3)
        /*0008*/ 	.word	0x0000000e


	//----- nvinfo : EIATTR_MIN_STACK_SIZE
	.align		4
.L_1:
        /*000c*/ 	.byte	0x04, 0x12
        /*000e*/ 	.short	(.L_3 - .L_2)
	.align		4
.L_2:
        /*0010*/ 	.word	index@(triton_poi_fused_convolution_leaky_relu_3)
        /*0014*/ 	.word	0x00000000


	//----- nvinfo : EIATTR_FRAME_SIZE
	.align		4
.L_3:
        /*0018*/ 	.byte	0x04, 0x11
        /*001a*/ 	.short	(.L_5 - .L_4)
	.align		4
.L_4:
        /*001c*/ 	.word	index@(triton_poi_fused_convolution_leaky_relu_3)
        /*0020*/ 	.word	0x00000000


	//----- nvinfo : EIATTR_MIN_STACK_SIZE
	.align		4
.L_5:
        /*0024*/ 	.byte	0x04, 0x12
        /*0026*/ 	.short	(.L_7 - .L_6)
	.align		4
.L_6:
        /*0028*/ 	.word	index@(triton_poi_fused_convolution_leaky_relu_3)
        /*002c*/ 	.word	0x00000000
.L_7:


//--------------------- .nv.info.triton_poi_fused_convolution_leaky_relu_3 --------------------------
	.section	.nv.info.triton_poi_fused_convolution_leaky_relu_3,"",@"SHT_CUDA_INFO"
	.sectionflags	@""
	.align	4


	//----- nvinfo : EIATTR_CUDA_API_VERSION
	.align		4
        /*0000*/ 	.byte	0x04, 0x37
        /*0002*/ 	.short	(.L_9 - .L_8)
.L_8:
        /*0004*/ 	.word	0x0000007c


	//----- nvinfo : EIATTR_KPARAM_INFO
	.align		4
.L_9:
        /*0008*/ 	.byte	0x04, 0x17
        /*000a*/ 	.short	(.L_11 - .L_10)
.L_10:
        /*000c*/ 	.word	0x00000000
        /*0010*/ 	.short	0x0003
        /*0012*/ 	.short	0x0018
        /*0014*/ 	.byte	0x00, 0xf0, 0x11, 0x00


	//----- nvinfo : EIATTR_KPARAM_INFO
	.align		4
.L_11:
        /*0018*/ 	.byte	0x04, 0x17
        /*001a*/ 	.short	(.L_13 - .L_12)
.L_12:
        /*001c*/ 	.word	0x00000000
        /*0020*/ 	.short	0x0002
        /*0022*/ 	.short	0x0010
        /*0024*/ 	.byte	0x00, 0xf4, 0x21, 0x00


	//----- nvinfo : EIATTR_KPARAM_INFO
	.align		4
.L_13:
        /*0028*/ 	.byte	0x04, 0x17
        /*002a*/ 	.short	(.L_15 - .L_14)
.L_14:
        /*002c*/ 	.word	0x00000000
        /*0030*/ 	.short	0x0001
        /*0032*/ 	.short	0x0008
        /*0034*/ 	.byte	0x00, 0xf4, 0x21, 0x00


	//----- nvinfo : EIATTR_KPARAM_INFO
	.align		4
.L_15:
        /*0038*/ 	.byte	0x04, 0x17
        /*003a*/ 	.short	(.L_17 - .L_16)
.L_16:
        /*003c*/ 	.word	0x00000000
        /*0040*/ 	.short	0x0000
        /*0042*/ 	.short	0x0000
        /*0044*/ 	.byte	0x00, 0xf4, 0x21, 0x00


	//----- nvinfo : EIATTR_SPARSE_MMA_MASK
	.align		4
.L_17:
        /*0048*/ 	.byte	0x03, 0x50
        /*004a*/ 	.short	0x0000


	//----- nvinfo : EIATTR_MAXREG_COUNT
	.align		4
        /*004c*/ 	.byte	0x03, 0x1b
        /*004e*/ 	.short	0x00ff


	//----- nvinfo : EIATTR_EXIT_INSTR_OFFSETS
	.align		4
        /*0050*/ 	.byte	0x04, 0x1c
        /*0052*/ 	.short	(.L_19 - .L_18)


	//   ....[0]....
.L_18:
        /*0054*/ 	.word	0x000001f0


	//----- nvinfo : EIATTR_REQNTID
	.align		4
.L_19:
        /*0058*/ 	.byte	0x04, 0x10
        /*005a*/ 	.short	(.L_21 - .L_20)
.L_20:
        /*005c*/ 	.word	0x00000080
        /*0060*/ 	.word	0x00000001
        /*0064*/ 	.word	0x00000001


	//----- nvinfo : EIATTR_CBANK_PARAM_SIZE
	.align		4
.L_21:
        /*0068*/ 	.byte	0x03, 0x19
        /*006a*/ 	.short	0x001c


	//----- nvinfo : EIATTR_PARAM_CBANK
	.align		4
        /*006c*/ 	.byte	0x04, 0x0a
        /*006e*/ 	.short	(.L_23 - .L_22)
	.align		4
.L_22:
        /*0070*/ 	.word	index@(.nv.constant0.triton_poi_fused_convolution_leaky_relu_3)
        /*0074*/ 	.short	0x0210
        /*0076*/ 	.short	0x001c


	//----- nvinfo : EIATTR_SW_WAR
	.align		4
.L_23:
        /*0078*/ 	.byte	0x04, 0x36
        /*007a*/ 	.short	(.L_25 - .L_24)
.L_24:
        /*007c*/ 	.word	0x00000008
.L_25:


//--------------------- .nv.callgraph             --------------------------
	.section	.nv.callgraph,"",@"SHT_CUDA_CALLGRAPH"
	.align	4
	.sectionentsize	8
	.align		4
        /*0000*/ 	.word	0x00000000
	.align		4
        /*0004*/ 	.word	0xffffffff
	.align		4
        /*0008*/ 	.word	0x00000000
	.align		4
        /*000c*/ 	.word	0xfffffffe
	.align		4
        /*0010*/ 	.word	0x00000000
	.align		4
        /*0014*/ 	.word	0xfffffffd
	.align		4
        /*0018*/ 	.word	0x00000000
	.align		4
        /*001c*/ 	.word	0xfffffffc


//--------------------- .text.triton_poi_fused_convolution_leaky_relu_3 --------------------------
	.section	.text.triton_poi_fused_convolution_leaky_relu_3,"ax",@progbits
	.align	128
        .global         triton_poi_fused_convolution_leaky_relu_3
        .type           triton_poi_fused_convolution_leaky_relu_3,@function
        .size           triton_poi_fused_convolution_leaky_relu_3,(.L_x_1 - triton_poi_fused_convolution_leaky_relu_3)
        .other          triton_poi_fused_convolution_leaky_relu_3,@"STO_CUDA_ENTRY STV_DEFAULT"
triton_poi_fused_convolution_leaky_relu_3:
.text.triton_poi_fused_convolution_leaky_relu_3:
[----:B------:R-:W-:Y:S01]  /*0000*/  LDC R1, c[0x0][0x28] ;  /* 0x00000a00ff017b82 */ /* 0x000fe20000000800 */
[----:B------:R-:W1:Y:S07]  /*0010*/  S2R R0, SR_TID.X ;  /* 0x0000000000007919 */ /* 0x000e6e0000002100 */
[----:B------:R-:W2:Y:S01]  /*0020*/  LDC.64 R4, c[0x0][0x220] ;  /* 0x00008800ff047b82 */ /* 0x000ea20000000a00 */
[----:B------:R-:W-:Y:S01]  /*0030*/  ULDC.64 UR4, c[0x0][0x208] ;  /* 0x0000820000047ab9 */ /* 0x000fe20000000a00 */
[----:B------:R-:W3:Y:S06]  /*0040*/  S2R R9, SR_CTAID.X ;  /* 0x0000000000097919 */ /* 0x000eec0000002500 */
[----:B------:R-:W4:Y:S01]  /*0050*/  LDC.64 R6, c[0x0][0x218] ;  /* 0x00008600ff067b82 */ /* 0x000f220000000a00 */
[----:B-1----:R-:W-:-:S02]  /*0060*/  LOP3.LUT R0, R0, 0x7f, RZ, 0xc0, !PT ;  /* 0x0000007f00007812 */ /* 0x002fc400078ec0ff */
[----:B---3--:R-:W-:-:S03]  /*0070*/  SHF.R.S32.HI R2, RZ, 0x18, R9 ;  /* 0x00000018ff027819 */ /* 0x008fc60000011409 */
[----:B------:R-:W-:Y:S01]  /*0080*/  IMAD R9, R9, 0x80, R0 ;  /* 0x0000008009097824 */ /* 0x000fe200078e0200 */
[----:B------:R-:W-:-:S03]  /*0090*/  SGXT R0, R2, 0x1 ;  /* 0x000000010200781a */ /* 0x000fc60000000200 */
[----:B----4-:R-:W-:Y:S01]  /*00a0*/  IMAD.WIDE R6, R9, 0x4, R6 ;  /* 0x0000000409067825 */ /* 0x010fe200078e0206 */
[----:B------:R-:W1:Y:S01]  /*00b0*/  LDC.64 R2, c[0x0][0x210] ;  /* 0x00008400ff027b82 */ /* 0x000e620000000a00 */
[----:B------:R-:W-:-:S04]  /*00c0*/  LEA.HI R0, R0, R9, RZ, 0x4 ;  /* 0x0000000900007211 */ /* 0x000fc800078f20ff */
[--C-:B------:R-:W-:Y:S02]  /*00d0*/  SHF.R.S32.HI R8, RZ, 0x4, R0.reuse ;  /* 0x00000004ff087819 */ /* 0x100fe40000011400 */
[----:B------:R-:W-:-:S04]  /*00e0*/  SHF.R.S32.HI R11, RZ, 0x1f, R0 ;  /* 0x0000001fff0b7819 */ /* 0x000fc80000011400 */
[----:B------:R-:W-:-:S04]  /*00f0*/  LEA.HI R11, R11, R8, RZ, 0x6 ;  /* 0x000000080b0b7211 */ /* 0x000fc800078f30ff */
[----:B------:R-:W-:-:S05]  /*0100*/  LOP3.LUT R11, R11, 0xffffffc0, RZ, 0xc0, !PT ;  /* 0xffffffc00b0b7812 */ /* 0x000fca00078ec0ff */
[----:B------:R-:W-:Y:S02]  /*0110*/  IMAD.IADD R11, R8, 0x1, -R11 ;  /* 0x00000001080b7824 */ /* 0x000fe400078e0a0b */
[----:B------:R-:W3:Y:S01]  /*0120*/  LDG.E R8, desc[UR4][R6.64] ;  /* 0x0000000406087981 */ /* 0x000ee2000c1e1900 */
[----:B-1----:R-:W-:-:S04]  /*0130*/  IMAD.WIDE R2, R9, 0x4, R2 ;  /* 0x0000000409027825 */ /* 0x002fc800078e0202 */
[----:B--2---:R-:W-:Y:S01]  /*0140*/  IMAD.WIDE R4, R11, 0x4, R4 ;  /* 0x000000040b047825 */ /* 0x004fe200078e0204 */
[----:B------:R-:W2:Y:S05]  /*0150*/  LDG.E R0, desc[UR4][R2.64] ;  /* 0x0000000402007981 */ /* 0x000eaa000c1e1900 */
[----:B------:R-:W2:Y:S02]  /*0160*/  LDG.E.EL R5, desc[UR4][R4.64] ;  /* 0x0000000404057981 */ /* 0x000ea4000c2e1900 */
[C---:B--2---:R-:W-:Y:S02]  /*0170*/  FSETP.GT.AND P0, PT, R0.reuse, -R5, PT ;  /* 0x800000050000720b */ /* 0x044fe40003f04000 */
[C---:B---3--:R-:W-:Y:S01]  /*0180*/  FSETP.GT.AND P1, PT, R5.reuse, -R8, PT ;  /* 0x800000080500720b */ /* 0x048fe20003f24000 */
[----:B------:R-:W-:Y:S01]  /*0190*/  FADD R9, R0, R5 ;  /* 0x0000000500097221 */ /* 0x000fe20000000000 */
[----:B------:R-:W-:-:S09]  /*01a0*/  FADD R11, R5, R8 ;  /* 0x00000008050b7221 */ /* 0x000fd20000000000 */
[----:B------:R-:W-:Y:S02]  /*01b0*/  @!P0 FMUL R9, R9, 0.10000000149011611938 ;  /* 0x3dcccccd09098820 */ /* 0x000fe40000400000 */
[----:B------:R-:W-:-:S03]  /*01c0*/  @!P1 FMUL R11, R11, 0.10000000149011611938 ;  /* 0x3dcccccd0b0b9820 */ /* 0x000fc60000400000 */
[----:B------:R-:W-:Y:S04]  /*01d0*/  STG.E desc[UR4][R2.64], R9 ;  /* 0x0000000902007986 */ /* 0x000fe8000c101904 */
[----:B------:R-:W-:Y:S01]  /*01e0*/  STG.E desc[UR4][R6.64], R11 ;  /* 0x0000000b06007986 */ /* 0x000fe2000c101904 */
[----:B------:R-:W-:Y:S05]  /*01f0*/  EXIT ;  /* 0x000000000000794d */ /* 0x000fea0003800000 */
.L_x_0:
[----:B------:R-:W-:-:S00]  /*0200*/  BRA `(.L_x_0) ;  /* 0xfffffffc00fc7947 */ /* 0x000fc0000383ffff */
[----:B------:R-:W-:-:S00]  /*0210*/  NOP ;  /* 0x0000000000007918 */ /* 0x000fc00000000000 */
        /* <DEDUP_REMOVED lines=14> */
.L_x_1:


//--------------------- .nv.constant0.triton_poi_fused_convolution_leaky_relu_3 --------------------------
	.section	.nv.constant0.triton_poi_fused_convolution_leaky_relu_3,"a",@progbits
	.sectionflags	@""
	.align	4
.nv.constant0.triton_poi_fused_convolution_leaky_relu_3:
	.zero		556
